//
// Generated by NVIDIA NVVM Compiler
//
// Compiler Build ID: CL-36424714
// Cuda compilation tools, release 13.0, V13.0.88
// Based on NVVM 20.0.0
//

.version 9.0
.target sm_100
.address_size 64

	// .globl	_Z7processPhS_ffiiiif

.visible .entry _Z7processPhS_ffiiiif(
	.param .u64 .ptr .align 1 _Z7processPhS_ffiiiif_param_0,
	.param .u64 .ptr .align 1 _Z7processPhS_ffiiiif_param_1,
	.param .f32 _Z7processPhS_ffiiiif_param_2,
	.param .f32 _Z7processPhS_ffiiiif_param_3,
	.param .u32 _Z7processPhS_ffiiiif_param_4,
	.param .u32 _Z7processPhS_ffiiiif_param_5,
	.param .u32 _Z7processPhS_ffiiiif_param_6,
	.param .u32 _Z7processPhS_ffiiiif_param_7,
	.param .f32 _Z7processPhS_ffiiiif_param_8
)
{
	.reg .pred 	%p<7>;
	.reg .b16 	%rs<4>;
	.reg .b32 	%r<26>;
	.reg .b32 	%f<28>;
	.reg .b64 	%rd<9>;

	ld.param.u64 	%rd1, [_Z7processPhS_ffiiiif_param_0];
	ld.param.u64 	%rd2, [_Z7processPhS_ffiiiif_param_1];
	ld.param.f32 	%f5, [_Z7processPhS_ffiiiif_param_2];
	ld.param.f32 	%f6, [_Z7processPhS_ffiiiif_param_3];
	ld.param.u32 	%r4, [_Z7processPhS_ffiiiif_param_4];
	ld.param.u32 	%r5, [_Z7processPhS_ffiiiif_param_5];
	ld.param.u32 	%r6, [_Z7processPhS_ffiiiif_param_6];
	ld.param.u32 	%r7, [_Z7processPhS_ffiiiif_param_7];
	ld.param.f32 	%f7, [_Z7processPhS_ffiiiif_param_8];
	mov.u32 	%r8, %ctaid.x;
	mov.u32 	%r9, %tid.x;
	mad.lo.s32 	%r1, %r8, 20, %r9;
	mov.u32 	%r10, %ctaid.y;
	mov.u32 	%r11, %tid.y;
	mad.lo.s32 	%r2, %r10, 20, %r11;
	mad.lo.s32 	%r12, %r6, %r2, %r1;
	mul.lo.s32 	%r3, %r12, 3;
	setp.ge.s32 	%p1, %r3, %r7;
	@%p1 bra 	$L__BB0_3;
	cvt.rn.f32.s32 	%f8, %r1;
	sub.f32 	%f1, %f5, %f8;
	cvt.rn.f32.u32 	%f9, %r2;
	sub.f32 	%f2, %f6, %f9;
	mul.f32 	%f10, %f2, %f2;
	fma.rn.f32 	%f11, %f1, %f1, %f10;
	sqrt.rn.f32 	%f3, %f11;
	cvt.rn.f32.s32 	%f4, %r4;
	setp.geu.f32 	%p2, %f3, %f4;
	@%p2 bra 	$L__BB0_3;
	cvt.rzi.s32.f32 	%r13, %f1;
	cvt.rzi.s32.f32 	%r14, %f2;
	mul.f32 	%f12, %f7, %f3;
	div.rn.f32 	%f13, %f12, %f4;
	add.f32 	%f14, %f13, 0f3F800000;
	cvt.rn.f32.s32 	%f15, %r13;
	mul.f32 	%f16, %f14, %f15;
	mov.f32 	%f17, 0f3F000000;
	copysign.f32 	%f18, %f16, %f17;
	add.rz.f32 	%f19, %f16, %f18;
	cvt.rzi.f32.f32 	%f20, %f19;
	sub.f32 	%f21, %f5, %f20;
	cvt.rzi.s32.f32 	%r15, %f21;
	cvt.rn.f32.s32 	%f22, %r14;
	mul.f32 	%f23, %f14, %f22;
	copysign.f32 	%f24, %f23, %f17;
	add.rz.f32 	%f25, %f23, %f24;
	cvt.rzi.f32.f32 	%f26, %f25;
	sub.f32 	%f27, %f6, %f26;
	cvt.rzi.s32.f32 	%r16, %f27;
	setp.lt.s32 	%p3, %r15, 0;
	setp.lt.s32 	%p4, %r15, %r6;
	add.s32 	%r17, %r6, -1;
	selp.b32 	%r18, %r15, %r17, %p4;
	setp.lt.s32 	%p5, %r16, 0;
	setp.lt.s32 	%p6, %r16, %r5;
	add.s32 	%r19, %r5, -1;
	selp.b32 	%r20, %r16, %r19, %p6;
	selp.b32 	%r21, 0, %r20, %p5;
	mul.lo.s32 	%r22, %r6, %r21;
	mul.lo.s32 	%r23, %r22, 3;
	mad.lo.s32 	%r24, %r18, 3, %r23;
	selp.b32 	%r25, %r23, %r24, %p3;
	cvt.s64.s32 	%rd3, %r25;
	cvta.to.global.u64 	%rd4, %rd2;
	add.s64 	%rd5, %rd4, %rd3;
	ld.global.u8 	%rs1, [%rd5];
	cvt.s64.s32 	%rd6, %r3;
	cvta.to.global.u64 	%rd7, %rd1;
	add.s64 	%rd8, %rd7, %rd6;
	st.global.u8 	[%rd8], %rs1;
	ld.global.u8 	%rs2, [%rd5+1];
	st.global.u8 	[%rd8+1], %rs2;
	ld.global.u8 	%rs3, [%rd5+2];
	st.global.u8 	[%rd8+2], %rs3;
$L__BB0_3:
	ret;

}


// ===== COMPILED SASS (sm_100) =====

	.target	sm_100

	.elftype	@"ET_EXEC"


//--------------------- .note.nv.tkinfo           --------------------------
	.section	.note.nv.tkinfo,"",@"SHT_NOTE"
	.sectionflags	@"SHF_NOTE_NV_TKINFO"
	.tkinfo
        /*0018*/ 	.word	0x00000002
        /*0030*/ 	.string	""
        /*0030*/ 	.string	"ptxas"
        /*0030*/ 	.string	"Cuda compilation tools, release 13.0, V13.0.88"
        /*0030*/ 	.string	"Build cuda_13.0.r13.0/compiler.36424714_0"
        /*0030*/ 	.string	"-arch sm_100 -m 64 "



//--------------------- .note.nv.cuinfo           --------------------------
	.section	.note.nv.cuinfo,"",@"SHT_NOTE"
	.sectionflags	@"SHF_NOTE_NV_CUINFO"
        /*0018*/ 	.short	0x0002
        /*001a*/ 	.short	0x0064
        /*001c*/ 	.short	0x0082
	.zero		2


//--------------------- .nv.info                  --------------------------
	.section	.nv.info,"",@"SHT_CUDA_INFO"
	.align	4


	//----- nvinfo : EIATTR_REGCOUNT
	.align		4
        /*0000*/ 	.byte	0x04, 0x2f
        /*0002*/ 	.short	(.L_1 - .L_0)
	.align		4
.L_0:
        /*0004*/ 	.word	index@(_Z7processPhS_ffiiiif)
        /*0008*/ 	.word	0x00000012


	//----- nvinfo : EIATTR_FRAME_SIZE
	.align		4
.L_1:
        /*000c*/ 	.byte	0x04, 0x11
        /*000e*/ 	.short	(.L_3 - .L_2)
	.align		4
.L_2:
        /*0010*/ 	.word	index@($__internal_1_$__cuda_sm3x_div_rn_noftz_f32_slowpath)
        /*0014*/ 	.word	0x00000000


	//----- nvinfo : EIATTR_FRAME_SIZE
	.align		4
.L_3:
        /*0018*/ 	.byte	0x04, 0x11
        /*001a*/ 	.short	(.L_5 - .L_4)
	.align		4
.L_4:
        /*001c*/ 	.word	index@($__internal_0_$__cuda_sm20_sqrt_rn_f32_slowpath)
        /*0020*/ 	.word	0x00000000


	//----- nvinfo : EIATTR_FRAME_SIZE
	.align		4
.L_5:
        /*0024*/ 	.byte	0x04, 0x11
        /*0026*/ 	.short	(.L_7 - .L_6)
	.align		4
.L_6:
        /*0028*/ 	.word	index@(_Z7processPhS_ffiiiif)
        /*002c*/ 	.word	0x00000000


	//----- nvinfo : EIATTR_MIN_STACK_SIZE
	.align		4
.L_7:
        /*0030*/ 	.byte	0x04, 0x12
        /*0032*/ 	.short	(.L_9 - .L_8)
	.align		4
.L_8:
        /*0034*/ 	.word	index@(_Z7processPhS_ffiiiif)
        /*0038*/ 	.word	0x00000000
.L_9:


//--------------------- .nv.compat                --------------------------
	.section	.nv.compat,"",@"SHT_CUDA_COMPAT_INFO"
	.align	4
        /*0000*/ 	.byte	0x02, 0x09, 0x00, 0x00, 0x02, 0x02, 0x01, 0x00, 0x02, 0x05, 0x05, 0x00, 0x03, 0x07, 0x01, 0x01
        /*0010*/ 	.byte	0x02, 0x03, 0x00, 0x00, 0x02, 0x06, 0x01, 0x00, 0x04, 0x0b, 0x08, 0x00, 0x01, 0x00, 0x00, 0x00
        /*0020*/ 	.byte	0x00, 0x00, 0x00, 0x00


//--------------------- .nv.info._Z7processPhS_ffiiiif --------------------------
	.section	.nv.info._Z7processPhS_ffiiiif,"",@"SHT_CUDA_INFO"
	.sectionflags	@""
	.align	4


	//----- nvinfo : EIATTR_CUDA_API_VERSION
	.align		4
        /*0000*/ 	.byte	0x04, 0x37
        /*0002*/ 	.short	(.L_11 - .L_10)
.L_10:
        /*0004*/ 	.word	0x00000082


	//----- nvinfo : EIATTR_KPARAM_INFO
	.align		4
.L_11:
        /*0008*/ 	.byte	0x04, 0x17
        /*000a*/ 	.short	(.L_13 - .L_12)
.L_12:
        /*000c*/ 	.word	0x00000000
        /*0010*/ 	.short	0x0008
        /*0012*/ 	.short	0x0028
        /*0014*/ 	.byte	0x00, 0xf0, 0x11, 0x00


	//----- nvinfo : EIATTR_KPARAM_INFO
	.align		4
.L_13:
        /*0018*/ 	.byte	0x04, 0x17
        /*001a*/ 	.short	(.L_15 - .L_14)
.L_14:
        /*001c*/ 	.word	0x00000000
        /*0020*/ 	.short	0x0007
        /*0022*/ 	.short	0x0024
        /*0024*/ 	.byte	0x00, 0xf0, 0x11, 0x00


	//----- nvinfo : EIATTR_KPARAM_INFO
	.align		4
.L_15:
        /*0028*/ 	.byte	0x04, 0x17
        /*002a*/ 	.short	(.L_17 - .L_16)
.L_16:
        /*002c*/ 	.word	0x00000000
        /*0030*/ 	.short	0x0006
        /*0032*/ 	.short	0x0020
        /*0034*/ 	.byte	0x00, 0xf0, 0x11, 0x00


	//----- nvinfo : EIATTR_KPARAM_INFO
	.align		4
.L_17:
        /*0038*/ 	.byte	0x04, 0x17
        /*003a*/ 	.short	(.L_19 - .L_18)
.L_18:
        /*003c*/ 	.word	0x00000000
        /*0040*/ 	.short	0x0005
        /*0042*/ 	.short	0x001c
        /*0044*/ 	.byte	0x00, 0xf0, 0x11, 0x00


	//----- nvinfo : EIATTR_KPARAM_INFO
	.align		4
.L_19:
        /*0048*/ 	.byte	0x04, 0x17
        /*004a*/ 	.short	(.L_21 - .L_20)
.L_20:
        /*004c*/ 	.word	0x00000000
        /*0050*/ 	.short	0x0004
        /*0052*/ 	.short	0x0018
        /*0054*/ 	.byte	0x00, 0xf0, 0x11, 0x00


	//----- nvinfo : EIATTR_KPARAM_INFO
	.align		4
.L_21:
        /*0058*/ 	.byte	0x04, 0x17
        /*005a*/ 	.short	(.L_23 - .L_22)
.L_22:
        /*005c*/ 	.word	0x00000000
        /*0060*/ 	.short	0x0003
        /*0062*/ 	.short	0x0014
        /*0064*/ 	.byte	0x00, 0xf0, 0x11, 0x00


	//----- nvinfo : EIATTR_KPARAM_INFO
	.align		4
.L_23:
        /*0068*/ 	.byte	0x04, 0x17
        /*006a*/ 	.short	(.L_25 - .L_24)
.L_24:
        /*006c*/ 	.word	0x00000000
        /*0070*/ 	.short	0x0002
        /*0072*/ 	.short	0x0010
        /*0074*/ 	.byte	0x00, 0xf0, 0x11, 0x00


	//----- nvinfo : EIATTR_KPARAM_INFO
	.align		4
.L_25:
        /*0078*/ 	.byte	0x04, 0x17
        /*007a*/ 	.short	(.L_27 - .L_26)
.L_26:
        /*007c*/ 	.word	0x00000000
        /*0080*/ 	.short	0x0001
        /*0082*/ 	.short	0x0008
        /*0084*/ 	.byte	0x00, 0xf5, 0x21, 0x00


	//----- nvinfo : EIATTR_KPARAM_INFO
	.align		4
.L_27:
        /*0088*/ 	.byte	0x04, 0x17
        /*008a*/ 	.short	(.L_29 - .L_28)
.L_28:
        /*008c*/ 	.word	0x00000000
        /*0090*/ 	.short	0x0000
        /*0092*/ 	.short	0x0000
        /*0094*/ 	.byte	0x00, 0xf5, 0x21, 0x00


	//----- nvinfo : EIATTR_SPARSE_MMA_MASK
	.align		4
.L_29:
        /*0098*/ 	.byte	0x03, 0x50
        /*009a*/ 	.short	0x0000


	//----- nvinfo : EIATTR_MAXREG_COUNT
	.align		4
        /*009c*/ 	.byte	0x03, 0x1b
        /*009e*/ 	.short	0x00ff


	//----- nvinfo : EIATTR_MERCURY_ISA_VERSION
	.align		4
        /*00a0*/ 	.byte	0x03, 0x5f
        /*00a2*/ 	.short	0x0101


	//----- nvinfo : EIATTR_VRC_CTA_INIT_COUNT
	.align		4
        /*00a4*/ 	.byte	0x02, 0x4a
	.zero		1
	.zero		1


	//----- nvinfo : EIATTR_EXIT_INSTR_OFFSETS
	.align		4
        /*00a8*/ 	.byte	0x04, 0x1c
        /*00aa*/ 	.short	(.L_31 - .L_30)


	//   ....[0]....
.L_30:
        /*00ac*/ 	.word	0x000000b0


	//   ....[1]....
        /*00b0*/ 	.word	0x00000230


	//   ....[2]....
        /*00b4*/ 	.word	0x000005f0


	//----- nvinfo : EIATTR_CRS_STACK_SIZE
	.align		4
.L_31:
        /*00b8*/ 	.byte	0x04, 0x1e
        /*00ba*/ 	.short	(.L_33 - .L_32)
.L_32:
        /*00bc*/ 	.word	0x00000000


	//----- nvinfo : EIATTR_CBANK_PARAM_SIZE
	.align		4
.L_33:
        /*00c0*/ 	.byte	0x03, 0x19
        /*00c2*/ 	.short	0x002c


	//----- nvinfo : EIATTR_PARAM_CBANK
	.align		4
        /*00c4*/ 	.byte	0x04, 0x0a
        /*00c6*/ 	.short	(.L_35 - .L_34)
	.align		4
.L_34:
        /*00c8*/ 	.word	index@(.nv.constant0._Z7processPhS_ffiiiif)
        /*00cc*/ 	.short	0x0380
        /*00ce*/ 	.short	0x002c


	//----- nvinfo : EIATTR_SW_WAR
	.align		4
.L_35:
        /*00d0*/ 	.byte	0x04, 0x36
        /*00d2*/ 	.short	(.L_37 - .L_36)
.L_36:
        /*00d4*/ 	.word	0x00000008
.L_37:


//--------------------- .nv.callgraph             --------------------------
	.section	.nv.callgraph,"",@"SHT_CUDA_CALLGRAPH"
	.align	4
	.sectionentsize	8
	.align		4
        /*0000*/ 	.word	0x00000000
	.align		4
        /*0004*/ 	.word	0xffffffff
	.align		4
        /*0008*/ 	.word	0x00000000
	.align		4
        /*000c*/ 	.word	0xfffffffe
	.align		4
        /*0010*/ 	.word	0x00000000
	.align		4
        /*0014*/ 	.word	0xfffffffd
	.align		4
        /*0018*/ 	.word	0x00000000
	.align		4
        /*001c*/ 	.word	0xfffffffc


//--------------------- .text._Z7processPhS_ffiiiif --------------------------
	.section	.text._Z7processPhS_ffiiiif,"ax",@progbits
	.align	128
        .global         _Z7processPhS_ffiiiif
        .type           _Z7processPhS_ffiiiif,@function
        .size           _Z7processPhS_ffiiiif,(.L_x_19 - _Z7processPhS_ffiiiif)
        .other          _Z7processPhS_ffiiiif,@"STO_CUDA_ENTRY STV_DEFAULT"
_Z7processPhS_ffiiiif:
.text._Z7processPhS_ffiiiif:
[----:B------:R-:W-:Y:S01]  /*0000*/  LDC R1, c[0x0][0x37c] ;  /* 0x0000df00ff017b82 */ /* 0x000fe20000000800 */
[----:B------:R-:W0:Y:S01]  /*0010*/  S2R R0, SR_CTAID.X ;  /* 0x0000000000007919 */ /* 0x000e220000002500 */
[----:B------:R-:W1:Y:S01]  /*0020*/  LDCU.64 UR4, c[0x0][0x3a0] ;  /* 0x00007400ff0477ac */ /* 0x000e620008000a00 */
[----:B------:R-:W0:Y:S01]  /*0030*/  S2R R3, SR_TID.X ;  /* 0x0000000000037919 */ /* 0x000e220000002100 */
[----:B------:R-:W2:Y:S01]  /*0040*/  S2R R2, SR_CTAID.Y ;  /* 0x0000000000027919 */ /* 0x000ea20000002600 */
[----:B------:R-:W2:Y:S01]  /*0050*/  S2R R5, SR_TID.Y ;  /* 0x0000000000057919 */ /* 0x000ea20000002200 */
[----:B0-----:R-:W-:Y:S02]  /*0060*/  IMAD R0, R0, 0x14, R3 ;  /* 0x0000001400007824 */ /* 0x001fe400078e0203 */
[----:B--2---:R-:W-:-:S04]  /*0070*/  IMAD R3, R2, 0x14, R5 ;  /* 0x0000001402037824 */ /* 0x004fc800078e0205 */
[----:B-1----:R-:W-:-:S04]  /*0080*/  IMAD R2, R3, UR4, R0 ;  /* 0x0000000403027c24 */ /* 0x002fc8000f8e0200 */
[----:B------:R-:W-:-:S05]  /*0090*/  IMAD R2, R2, 0x3, RZ ;  /* 0x0000000302027824 */ /* 0x000fca00078e02ff */
[----:B------:R-:W-:-:S13]  /*00a0*/  ISETP.GE.AND P0, PT, R2, UR5, PT ;  /* 0x0000000502007c0c */ /* 0x000fda000bf06270 */
[----:B------:R-:W-:Y:S05]  /*00b0*/  @P0 EXIT ;  /* 0x000000000000094d */ /* 0x000fea0003800000 */
[----:B------:R-:W0:Y:S01]  /*00c0*/  LDCU.64 UR4, c[0x0][0x390] ;  /* 0x00007200ff0477ac */ /* 0x000e220008000a00 */
[----:B------:R-:W-:Y:S01]  /*00d0*/  I2FP.F32.U32 R3, R3 ;  /* 0x0000000300037245 */ /* 0x000fe20000201000 */
[----:B------:R-:W-:Y:S01]  /*00e0*/  BSSY.RECONVERGENT B0, `(.L_x_0) ;  /* 0x0000011000007945 */ /* 0x000fe20003800200 */
[----:B------:R-:W-:-:S03]  /*00f0*/  I2FP.F32.S32 R0, R0 ;  /* 0x0000000000007245 */ /* 0x000fc60000201400 */
[----:B0-----:R-:W-:Y:S02]  /*0100*/  FADD R6, -R3, UR5 ;  /* 0x0000000503067e21 */ /* 0x001fe40008000100 */
[----:B------:R-:W-:Y:S02]  /*0110*/  FADD R3, -R0, UR4 ;  /* 0x0000000400037e21 */ /* 0x000fe40008000100 */
[----:B------:R-:W-:-:S04]  /*0120*/  FMUL R0, R6, R6 ;  /* 0x0000000606007220 */ /* 0x000fc80000400000 */
[----:B------:R-:W-:-:S04]  /*0130*/  FFMA R0, R3, R3, R0 ;  /* 0x0000000303007223 */ /* 0x000fc80000000000 */
[----:B------:R-:W-:Y:S01]  /*0140*/  VIADD R4, R0, 0xf3000000 ;  /* 0xf300000000047836 */ /* 0x000fe20000000000 */
[----:B------:R0:W1:Y:S04]  /*0150*/  MUFU.RSQ R5, R0 ;  /* 0x0000000000057308 */ /* 0x0000680000001400 */
[----:B------:R-:W-:-:S13]  /*0160*/  ISETP.GT.U32.AND P0, PT, R4, 0x727fffff, PT ;  /* 0x727fffff0400780c */ /* 0x000fda0003f04070 */
[----:B01----:R-:W-:Y:S05]  /*0170*/  @!P0 BRA `(.L_x_1) ;  /* 0x00000000000c8947 */ /* 0x003fea0003800000 */
[----:B------:R-:W-:-:S07]  /*0180*/  MOV R10, 0x1a0 ;  /* 0x000001a0000a7802 */ /* 0x000fce0000000f00 */
[----:B------:R-:W-:Y:S05]  /*0190*/  CALL.REL.NOINC `($__internal_0_$__cuda_sm20_sqrt_rn_f32_slowpath) ;  /* 0x0000000400187944 */ /* 0x000fea0003c00000 */
[----:B------:R-:W-:Y:S05]  /*01a0*/  BRA `(.L_x_2) ;  /* 0x0000000000107947 */ /* 0x000fea0003800000 */
.L_x_1:
[----:B------:R-:W-:Y:S01]  /*01b0*/  FMUL.FTZ R7, R0, R5 ;  /* 0x0000000500077220 */ /* 0x000fe20000410000 */
[----:B------:R-:W-:-:S03]  /*01c0*/  FMUL.FTZ R5, R5, 0.5 ;  /* 0x3f00000005057820 */ /* 0x000fc60000410000 */
[----:B------:R-:W-:-:S04]  /*01d0*/  FFMA R0, -R7, R7, R0 ;  /* 0x0000000707007223 */ /* 0x000fc80000000100 */
[----:B------:R-:W-:-:S07]  /*01e0*/  FFMA R0, R0, R5, R7 ;  /* 0x0000000500007223 */ /* 0x000fce0000000007 */
.L_x_2:
[----:B------:R-:W-:Y:S05]  /*01f0*/  BSYNC.RECONVERGENT B0 ;  /* 0x0000000000007941 */ /* 0x000fea0003800200 */
.L_x_0:
[----:B------:R-:W0:Y:S02]  /*0200*/  LDCU UR4, c[0x0][0x398] ;  /* 0x00007300ff0477ac */ /* 0x000e240008000800 */
[----:B0-----:R-:W-:-:S04]  /*0210*/  I2FP.F32.S32 R9, UR4 ;  /* 0x0000000400097c45 */ /* 0x001fc80008201400 */
[----:B------:R-:W-:-:S13]  /*0220*/  FSETP.GEU.AND P0, PT, R0, R9, PT ;  /* 0x000000090000720b */ /* 0x000fda0003f0e000 */
[----:B------:R-:W-:Y:S05]  /*0230*/  @P0 EXIT ;  /* 0x000000000000094d */ /* 0x000fea0003800000 */
[----:B------:R-:W0:Y:S01]  /*0240*/  LDCU UR4, c[0x0][0x3a8] ;  /* 0x00007500ff0477ac */ /* 0x000e220008000800 */
[----:B------:R-:W1:Y:S01]  /*0250*/  MUFU.RCP R8, R9 ;  /* 0x0000000900087308 */ /* 0x000e620000001000 */
[----:B------:R-:W-:Y:S07]  /*0260*/  BSSY.RECONVERGENT B0, `(.L_x_3) ;  /* 0x000000f000007945 */ /* 0x000fee0003800200 */
[----:B------:R-:W-:Y:S08]  /*0270*/  F2I.TRUNC.NTZ R4, R3 ;  /* 0x0000000300047305 */ /* 0x000ff0000020f100 */
[----:B------:R-:W-:Y:S01]  /*0280*/  F2I.TRUNC.NTZ R5, R6 ;  /* 0x0000000600057305 */ /* 0x000fe2000020f100 */
[----:B0-----:R-:W-:Y:S01]  /*0290*/  FMUL R0, R0, UR4 ;  /* 0x0000000400007c20 */ /* 0x001fe20008400000 */
[----:B-1----:R-:W-:Y:S01]  /*02a0*/  FFMA R7, -R9, R8, 1 ;  /* 0x3f80000009077423 */ /* 0x002fe20000000108 */
[----:B------:R-:W0:Y:S03]  /*02b0*/  LDCU.64 UR4, c[0x0][0x358] ;  /* 0x00006b00ff0477ac */ /* 0x000e260008000a00 */
[----:B------:R-:W-:-:S02]  /*02c0*/  FFMA R7, R8, R7, R8 ;  /* 0x0000000708077223 */ /* 0x000fc40000000008 */
[----:B------:R-:W1:Y:S02]  /*02d0*/  FCHK P0, R0, R9 ;  /* 0x0000000900007302 */ /* 0x000e640000000000 */
[----:B------:R-:W-:-:S04]  /*02e0*/  FFMA R8, R0, R7, RZ ;  /* 0x0000000700087223 */ /* 0x000fc800000000ff */
[----:B------:R-:W-:-:S04]  /*02f0*/  FFMA R10, -R9, R8, R0 ;  /* 0x00000008090a7223 */ /* 0x000fc80000000100 */
[----:B------:R-:W-:Y:S01]  /*0300*/  FFMA R7, R7, R10, R8 ;  /* 0x0000000a07077223 */ /* 0x000fe20000000008 */
[----:B01----:R-:W-:Y:S06]  /*0310*/  @!P0 BRA `(.L_x_4) ;  /* 0x00000000000c8947 */ /* 0x003fec0003800000 */
[----:B------:R-:W-:-:S07]  /*0320*/  MOV R6, 0x340 ;  /* 0x0000034000067802 */ /* 0x000fce0000000f00 */
[----:B------:R-:W-:Y:S05]  /*0330*/  CALL.REL.NOINC `($__internal_1_$__cuda_sm3x_div_rn_noftz_f32_slowpath) ;  /* 0x00000004000c7944 */ /* 0x000fea0003c00000 */
[----:B------:R-:W-:-:S07]  /*0340*/  IMAD.MOV.U32 R7, RZ, RZ, R0 ;  /* 0x000000ffff077224 */ /* 0x000fce00078e0000 */
.L_x_4:
[----:B------:R-:W-:Y:S05]  /*0350*/  BSYNC.RECONVERGENT B0 ;  /* 0x0000000000007941 */ /* 0x000fea0003800200 */
.L_x_3:
[----:B------:R-:W-:Y:S01]  /*0360*/  I2FP.F32.S32 R0, R5 ;  /* 0x0000000500007245 */ /* 0x000fe20000201400 */
[----:B------:R-:W-:Y:S01]  /*0370*/  FADD R7, R7, 1 ;  /* 0x3f80000007077421 */ /* 0x000fe20000000000 */
[----:B------:R-:W-:Y:S01]  /*0380*/  IMAD.MOV.U32 R9, RZ, RZ, 0x3f000000 ;  /* 0x3f000000ff097424 */ /* 0x000fe200078e00ff */
[----:B------:R-:W-:Y:S01]  /*0390*/  I2FP.F32.S32 R4, R4 ;  /* 0x0000000400047245 */ /* 0x000fe20000201400 */
[----:B------:R-:W0:Y:S01]  /*03a0*/  LDCU.64 UR6, c[0x0][0x390] ;  /* 0x00007200ff0677ac */ /* 0x000e220008000a00 */
[C---:B------:R-:W-:Y:S01]  /*03b0*/  FMUL R0, R7.reuse, R0 ;  /* 0x0000000007007220 */ /* 0x040fe20000400000 */
[----:B------:R-:W1:Y:S02]  /*03c0*/  LDC R8, c[0x0][0x39c] ;  /* 0x0000e700ff087b82 */ /* 0x000e640000000800 */
[----:B------:R-:W-:Y:S01]  /*03d0*/  FMUL R4, R7, R4 ;  /* 0x0000000407047220 */ /* 0x000fe20000400000 */
[----:B------:R-:W2:Y:S01]  /*03e0*/  LDCU.128 UR8, c[0x0][0x380] ;  /* 0x00007000ff0877ac */ /* 0x000ea20008000c00 */
[----:B------:R-:W-:-:S05]  /*03f0*/  LOP3.LUT R3, R9, 0x80000000, R0, 0xb8, !PT ;  /* 0x8000000009037812 */ /* 0x000fca00078eb800 */
[----:B------:R-:W-:Y:S01]  /*0400*/  FADD.RZ R5, R0, R3 ;  /* 0x0000000300057221 */ /* 0x000fe2000000c000 */
[----:B------:R-:W-:Y:S02]  /*0410*/  LOP3.LUT R3, R9, 0x80000000, R4, 0xb8, !PT ;  /* 0x8000000009037812 */ /* 0x000fe400078eb804 */
[----:B------:R-:W3:Y:S03]  /*0420*/  LDC R9, c[0x0][0x3a0] ;  /* 0x0000e800ff097b82 */ /* 0x000ee60000000800 */
[----:B------:R-:W0:Y:S01]  /*0430*/  FRND.TRUNC R5, R5 ;  /* 0x0000000500057307 */ /* 0x000e22000020d000 */
[----:B------:R-:W-:-:S07]  /*0440*/  FADD.RZ R3, R4, R3 ;  /* 0x0000000304037221 */ /* 0x000fce000000c000 */
[----:B------:R-:W4:Y:S01]  /*0450*/  FRND.TRUNC R3, R3 ;  /* 0x0000000300037307 */ /* 0x000f22000020d000 */
[----:B0-----:R-:W-:-:S07]  /*0460*/  FADD R6, -R5, UR7 ;  /* 0x0000000705067e21 */ /* 0x001fce0008000100 */
[----:B------:R-:W1:Y:S01]  /*0470*/  F2I.TRUNC.NTZ R7, R6 ;  /* 0x0000000600077305 */ /* 0x000e62000020f100 */
[----:B----4-:R-:W-:-:S07]  /*0480*/  FADD R0, -R3, UR6 ;  /* 0x0000000603007e21 */ /* 0x010fce0008000100 */
[----:B------:R-:W3:Y:S01]  /*0490*/  F2I.TRUNC.NTZ R4, R0 ;  /* 0x0000000000047305 */ /* 0x000ee2000020f100 */
[C---:B-1----:R-:W-:Y:S02]  /*04a0*/  ISETP.GE.AND P2, PT, R7.reuse, R8, PT ;  /* 0x000000080700720c */ /* 0x042fe40003f46270 */
[----:B------:R-:W-:Y:S02]  /*04b0*/  ISETP.GE.AND P0, PT, R7, RZ, PT ;  /* 0x000000ff0700720c */ /* 0x000fe40003f06270 */
[----:B---3--:R-:W-:-:S09]  /*04c0*/  ISETP.GE.AND P1, PT, R4, R9, PT ;  /* 0x000000090400720c */ /* 0x008fd20003f26270 */
[----:B------:R-:W-:Y:S01]  /*04d0*/  @P2 VIADD R7, R8, 0xffffffff ;  /* 0xffffffff08072836 */ /* 0x000fe20000000000 */
[----:B------:R-:W-:-:S04]  /*04e0*/  ISETP.GE.AND P2, PT, R4, RZ, PT ;  /* 0x000000ff0400720c */ /* 0x000fc80003f46270 */
[----:B------:R-:W-:Y:S01]  /*04f0*/  SEL R7, R7, RZ, P0 ;  /* 0x000000ff07077207 */ /* 0x000fe20000000000 */
[----:B------:R-:W-:-:S04]  /*0500*/  @P1 VIADD R4, R9, 0xffffffff ;  /* 0xffffffff09041836 */ /* 0x000fc80000000000 */
[----:B------:R-:W-:-:S04]  /*0510*/  IMAD R7, R7, R9, RZ ;  /* 0x0000000907077224 */ /* 0x000fc800078e02ff */
[----:B------:R-:W-:-:S04]  /*0520*/  IMAD R7, R7, 0x3, RZ ;  /* 0x0000000307077824 */ /* 0x000fc800078e02ff */
[----:B------:R-:W-:-:S05]  /*0530*/  @P2 IMAD R7, R4, 0x3, R7 ;  /* 0x0000000304072824 */ /* 0x000fca00078e0207 */
[----:B--2---:R-:W-:Y:S02]  /*0540*/  IADD3 R4, P0, PT, R7, UR10, RZ ;  /* 0x0000000a07047c10 */ /* 0x004fe4000ff1e0ff */
[----:B------:R-:W-:-:S04]  /*0550*/  SHF.R.S32.HI R7, RZ, 0x1f, R7 ;  /* 0x0000001fff077819 */ /* 0x000fc80000011407 */
[----:B------:R-:W-:-:S05]  /*0560*/  IADD3.X R5, PT, PT, R7, UR11, RZ, P0, !PT ;  /* 0x0000000b07057c10 */ /* 0x000fca00087fe4ff */
[----:B------:R-:W2:Y:S01]  /*0570*/  LDG.E.U8 R3, desc[UR4][R4.64] ;  /* 0x0000000404037981 */ /* 0x000ea2000c1e1100 */
[----:B------:R-:W-:-:S04]  /*0580*/  IADD3 R6, P0, PT, R2, UR8, RZ ;  /* 0x0000000802067c10 */ /* 0x000fc8000ff1e0ff */
[----:B------:R-:W-:-:S05]  /*0590*/  LEA.HI.X.SX32 R7, R2, UR9, 0x1, P0 ;  /* 0x0000000902077c11 */ /* 0x000fca00080f0eff */
[----:B--2---:R-:W-:Y:S04]  /*05a0*/  STG.E.U8 desc[UR4][R6.64], R3 ;  /* 0x0000000306007986 */ /* 0x004fe8000c101104 */
[----:B------:R-:W2:Y:S04]  /*05b0*/  LDG.E.U8 R9, desc[UR4][R4.64+0x1] ;  /* 0x0000010404097981 */ /* 0x000ea8000c1e1100 */
[----:B--2---:R-:W-:Y:S04]  /*05c0*/  STG.E.U8 desc[UR4][R6.64+0x1], R9 ;  /* 0x0000010906007986 */ /* 0x004fe8000c101104 */
[----:B------:R-:W2:Y:S04]  /*05d0*/  LDG.E.U8 R11, desc[UR4][R4.64+0x2] ;  /* 0x00000204040b7981 */ /* 0x000ea8000c1e1100 */
[----:B--2---:R-:W-:Y:S01]  /*05e0*/  STG.E.U8 desc[UR4][R6.64+0x2], R11 ;  /* 0x0000020b06007986 */ /* 0x004fe2000c101104 */
[----:B------:R-:W-:Y:S05]  /*05f0*/  EXIT ;  /* 0x000000000000794d */ /* 0x000fea0003800000 */
        .weak           $__internal_0_$__cuda_sm20_sqrt_rn_f32_slowpath
        .type           $__internal_0_$__cuda_sm20_sqrt_rn_f32_slowpath,@function
        .size           $__internal_0_$__cuda_sm20_sqrt_rn_f32_slowpath,($__internal_1_$__cuda_sm3x_div_rn_noftz_f32_slowpath - $__internal_0_$__cuda_sm20_sqrt_rn_f32_slowpath)
$__internal_0_$__cuda_sm20_sqrt_rn_f32_slowpath:
[----:B------:R-:W-:-:S13]  /*0600*/  LOP3.LUT P0, RZ, R0, 0x7fffffff, RZ, 0xc0, !PT ;  /* 0x7fffffff00ff7812 */ /* 0x000fda000780c0ff */
[----:B------:R-:W-:Y:S01]  /*0610*/  @!P0 IMAD.MOV.U32 R4, RZ, RZ, R0 ;  /* 0x000000ffff048224 */ /* 0x000fe200078e0000 */
[----:B------:R-:W-:Y:S06]  /*0620*/  @!P0 BRA `(.L_x_5) ;  /* 0x0000000000408947 */ /* 0x000fec0003800000 */
[----:B------:R-:W-:-:S13]  /*0630*/  FSETP.GEU.FTZ.AND P0, PT, R0, RZ, PT ;  /* 0x000000ff0000720b */ /* 0x000fda0003f1e000 */
[----:B------:R-:W-:Y:S01]  /*0640*/  @!P0 IMAD.MOV.U32 R4, RZ, RZ, 0x7fffffff ;  /* 0x7fffffffff048424 */ /* 0x000fe200078e00ff */
[----:B------:R-:W-:Y:S06]  /*0650*/  @!P0 BRA `(.L_x_5) ;  /* 0x0000000000348947 */ /* 0x000fec0003800000 */
[----:B------:R-:W-:-:S13]  /*0660*/  FSETP.GTU.FTZ.AND P0, PT, |R0|, +INF , PT ;  /* 0x7f8000000000780b */ /* 0x000fda0003f1c200 */
[----:B------:R-:W-:Y:S01]  /*0670*/  @P0 FADD.FTZ R4, R0, 1 ;  /* 0x3f80000000040421 */ /* 0x000fe20000010000 */
[----:B------:R-:W-:Y:S06]  /*0680*/  @P0 BRA `(.L_x_5) ;  /* 0x0000000000280947 */ /* 0x000fec0003800000 */
[----:B------:R-:W-:-:S13]  /*0690*/  FSETP.NEU.FTZ.AND P0, PT, |R0|, +INF , PT ;  /* 0x7f8000000000780b */ /* 0x000fda0003f1d200 */
[----:B------:R-:W-:-:S04]  /*06a0*/  @P0 FFMA R5, R0, 1.84467440737095516160e+19, RZ ;  /* 0x5f80000000050823 */ /* 0x000fc800000000ff */
[----:B------:R-:W0:Y:S02]  /*06b0*/  @P0 MUFU.RSQ R4, R5 ;  /* 0x0000000500040308 */ /* 0x000e240000001400 */
[----:B0-----:R-:W-:Y:S01]  /*06c0*/  @P0 FMUL.FTZ R8, R5, R4 ;  /* 0x0000000405080220 */ /* 0x001fe20000410000 */
[----:B------:R-:W-:Y:S01]  /*06d0*/  @P0 FMUL.FTZ R9, R4, 0.5 ;  /* 0x3f00000004090820 */ /* 0x000fe20000410000 */
[----:B------:R-:W-:Y:S02]  /*06e0*/  @!P0 MOV R4, R0 ;  /* 0x0000000000048202 */ /* 0x000fe40000000f00 */
[----:B------:R-:W-:-:S04]  /*06f0*/  @P0 FADD.FTZ R7, -R8, -RZ ;  /* 0x800000ff08070221 */ /* 0x000fc80000010100 */
[----:B------:R-:W-:-:S04]  /*0700*/  @P0 FFMA R7, R8, R7, R5 ;  /* 0x0000000708070223 */ /* 0x000fc80000000005 */
[----:B------:R-:W-:-:S04]  /*0710*/  @P0 FFMA R7, R7, R9, R8 ;  /* 0x0000000907070223 */ /* 0x000fc80000000008 */
[----:B------:R-:W-:-:S07]  /*0720*/  @P0 FMUL.FTZ R4, R7, 2.3283064365386962891e-10 ;  /* 0x2f80000007040820 */ /* 0x000fce0000410000 */
.L_x_5:
[----:B------:R-:W-:Y:S02]  /*0730*/  IMAD.MOV.U32 R0, RZ, RZ, R4 ;  /* 0x000000ffff007224 */ /* 0x000fe400078e0004 */
[----:B------:R-:W-:Y:S02]  /*0740*/  IMAD.MOV.U32 R4, RZ, RZ, R10 ;  /* 0x000000ffff047224 */ /* 0x000fe400078e000a */
[----:B------:R-:W-:-:S04]  /*0750*/  IMAD.MOV.U32 R5, RZ, RZ, 0x0 ;  /* 0x00000000ff057424 */ /* 0x000fc800078e00ff */
[----:B------:R-:W-:Y:S05]  /*0760*/  RET.REL.NODEC R4 `(_Z7processPhS_ffiiiif) ;  /* 0xfffffff804247950 */ /* 0x000fea0003c3ffff */
        .weak           $__internal_1_$__cuda_sm3x_div_rn_noftz_f32_slowpath
        .type           $__internal_1_$__cuda_sm3x_div_rn_noftz_f32_slowpath,@function
        .size           $__internal_1_$__cuda_sm3x_div_rn_noftz_f32_slowpath,(.L_x_19 - $__internal_1_$__cuda_sm3x_div_rn_noftz_f32_slowpath)
$__internal_1_$__cuda_sm3x_div_rn_noftz_f32_slowpath:
[----:B------:R-:W-:Y:S01]  /*0770*/  SHF.R.U32.HI R7, RZ, 0x17, R9 ;  /* 0x00000017ff077819 */ /* 0x000fe20000011609 */
[----:B------:R-:W-:Y:S01]  /*0780*/  BSSY.RECONVERGENT B1, `(.L_x_6) ;  /* 0x0000064000017945 */ /* 0x000fe20003800200 */
[----:B------:R-:W-:Y:S02]  /*0790*/  SHF.R.U32.HI R3, RZ, 0x17, R0 ;  /* 0x00000017ff037819 */ /* 0x000fe40000011600 */
[----:B------:R-:W-:Y:S02]  /*07a0*/  LOP3.LUT R8, R7, 0xff, RZ, 0xc0, !PT ;  /* 0x000000ff07087812 */ /* 0x000fe400078ec0ff */
[----:B------:R-:W-:Y:S02]  /*07b0*/  LOP3.LUT R12, R3, 0xff, RZ, 0xc0, !PT ;  /* 0x000000ff030c7812 */ /* 0x000fe400078ec0ff */
[----:B------:R-:W-:Y:S01]  /*07c0*/  MOV R10, R0 ;  /* 0x00000000000a7202 */ /* 0x000fe20000000f00 */
[----:B------:R-:W-:Y:S02]  /*07d0*/  VIADD R11, R8, 0xffffffff ;  /* 0xffffffff080b7836 */ /* 0x000fe40000000000 */
[----:B------:R-:W-:-:S03]  /*07e0*/  VIADD R13, R12, 0xffffffff ;  /* 0xffffffff0c0d7836 */ /* 0x000fc60000000000 */
[----:B------:R-:W-:-:S04]  /*07f0*/  ISETP.GT.U32.AND P0, PT, R11, 0xfd, PT ;  /* 0x000000fd0b00780c */ /* 0x000fc80003f04070 */
[----:B------:R-:W-:-:S13]  /*0800*/  ISETP.GT.U32.OR P0, PT, R13, 0xfd, P0 ;  /* 0x000000fd0d00780c */ /* 0x000fda0000704470 */
[----:B------:R-:W-:Y:S01]  /*0810*/  @!P0 IMAD.MOV.U32 R7, RZ, RZ, RZ ;  /* 0x000000ffff078224 */ /* 0x000fe200078e00ff */
[----:B------:R-:W-:Y:S06]  /*0820*/  @!P0 BRA `(.L_x_7) ;  /* 0x0000000000608947 */ /* 0x000fec0003800000 */
[----:B------:R-:W-:Y:S01]  /*0830*/  FSETP.GTU.FTZ.AND P0, PT, |R0|, +INF , PT ;  /* 0x7f8000000000780b */ /* 0x000fe20003f1c200 */
[----:B------:R-:W-:Y:S01]  /*0840*/  IMAD.MOV.U32 R3, RZ, RZ, R9 ;  /* 0x000000ffff037224 */ /* 0x000fe200078e0009 */
[----:B------:R-:W-:-:S04]  /*0850*/  FSETP.GTU.FTZ.AND P1, PT, |R9|, +INF , PT ;  /* 0x7f8000000900780b */ /* 0x000fc80003f3c200 */
[----:B------:R-:W-:-:S13]  /*0860*/  PLOP3.LUT P0, PT, P0, P1, PT, 0xf8, 0x8f ;  /* 0x00000000008f781c */ /* 0x000fda0000703f70 */
[----:B------:R-:W-:Y:S05]  /*0870*/  @P0 BRA `(.L_x_8) ;  /* 0x00000004004c0947 */ /* 0x000fea0003800000 */
[----:B------:R-:W-:-:S13]  /*0880*/  LOP3.LUT P0, RZ, R9, 0x7fffffff, R10, 0xc8, !PT ;  /* 0x7fffffff09ff7812 */ /* 0x000fda000780c80a */
[----:B------:R-:W-:Y:S05]  /*0890*/  @!P0 BRA `(.L_x_9) ;  /* 0x00000004003c8947 */ /* 0x000fea0003800000 */
[C---:B------:R-:W-:Y:S02]  /*08a0*/  FSETP.NEU.FTZ.AND P2, PT, |R0|.reuse, +INF , PT ;  /* 0x7f8000000000780b */ /* 0x040fe40003f5d200 */
[----:B------:R-:W-:Y:S02]  /*08b0*/  FSETP.NEU.FTZ.AND P1, PT, |R3|, +INF , PT ;  /* 0x7f8000000300780b */ /* 0x000fe40003f3d200 */
[----:B------:R-:W-:-:S11]  /*08c0*/  FSETP.NEU.FTZ.AND P0, PT, |R0|, +INF , PT ;  /* 0x7f8000000000780b */ /* 0x000fd60003f1d200 */
[----:B------:R-:W-:Y:S05]  /*08d0*/  @!P1 BRA !P2, `(.L_x_9) ;  /* 0x00000004002c9947 */ /* 0x000fea0005000000 */
[----:B------:R-:W-:-:S04]  /*08e0*/  LOP3.LUT P2, RZ, R10, 0x7fffffff, RZ, 0xc0, !PT ;  /* 0x7fffffff0aff7812 */ /* 0x000fc8000784c0ff */
[----:B------:R-:W-:-:S13]  /*08f0*/  PLOP3.LUT P1, PT, P1, P2, PT, 0x2f, 0xf2 ;  /* 0x0000000000f2781c */ /* 0x000fda0000f24577 */
[----:B------:R-:W-:Y:S05]  /*0900*/  @P1 BRA `(.L_x_10) ;  /* 0x0000000400181947 */ /* 0x000fea0003800000 */
[----:B------:R-:W-:-:S04]  /*0910*/  LOP3.LUT P1, RZ, R9, 0x7fffffff, RZ, 0xc0, !PT ;  /* 0x7fffffff09ff7812 */ /* 0x000fc8000782c0ff */
[----:B------:R-:W-:-:S13]  /*0920*/  PLOP3.LUT P0, PT, P0, P1, PT, 0x2f, 0xf2 ;  /* 0x0000000000f2781c */ /* 0x000fda0000702577 */
[----:B------:R-:W-:Y:S05]  /*0930*/  @P0 BRA `(.L_x_11) ;  /* 0x0000000400000947 */ /* 0x000fea0003800000 */
[----:B------:R-:W-:Y:S02]  /*0940*/  ISETP.GE.AND P0, PT, R13, RZ, PT ;  /* 0x000000ff0d00720c */ /* 0x000fe40003f06270 */
[----:B------:R-:W-:-:S11]  /*0950*/  ISETP.GE.AND P1, PT, R11, RZ, PT ;  /* 0x000000ff0b00720c */ /* 0x000fd60003f26270 */
[----:B------:R-:W-:Y:S02]  /*0960*/  @P0 IMAD.MOV.U32 R7, RZ, RZ, RZ ;  /* 0x000000ffff070224 */ /* 0x000fe400078e00ff */
[----:B------:R-:W-:Y:S01]  /*0970*/  @!P0 FFMA R10, R0, 1.84467440737095516160e+19, RZ ;  /* 0x5f800000000a8823 */ /* 0x000fe200000000ff */
[----:B------:R-:W-:Y:S02]  /*0980*/  @!P0 IMAD.MOV.U32 R7, RZ, RZ, -0x40 ;  /* 0xffffffc0ff078424 */ /* 0x000fe400078e00ff */
[----:B------:R-:W-:Y:S02]  /*0990*/  @!P1 FFMA R9, R3, 1.84467440737095516160e+19, RZ ;  /* 0x5f80000003099823 */ /* 0x000fe400000000ff */
[----:B------:R-:W-:-:S07]  /*09a0*/  @!P1 VIADD R7, R7, 0x40 ;  /* 0x0000004007079836 */ /* 0x000fce0000000000 */
.L_x_7:
[----:B------:R-:W-:Y:S01]  /*09b0*/  LEA R0, R8, 0xc0800000, 0x17 ;  /* 0xc080000008007811 */ /* 0x000fe200078eb8ff */
[----:B------:R-:W-:Y:S01]  /*09c0*/  VIADD R3, R12, 0xffffff81 ;  /* 0xffffff810c037836 */ /* 0x000fe20000000000 */
[----:B------:R-:W-:Y:S02]  /*09d0*/  BSSY.RECONVERGENT B2, `(.L_x_12) ;  /* 0x0000035000027945 */ /* 0x000fe40003800200 */
[----:B------:R-:W-:Y:S01]  /*09e0*/  IADD3 R9, PT, PT, -R0, R9, RZ ;  /* 0x0000000900097210 */ /* 0x000fe20007ffe1ff */
[C---:B------:R-:W-:Y:S01]  /*09f0*/  IMAD R0, R3.reuse, -0x800000, R10 ;  /* 0xff80000003007824 */ /* 0x040fe200078e020a */
[----:B------:R-:W-:Y:S02]  /*0a00*/  IADD3 R8, PT, PT, R3, 0x7f, -R8 ;  /* 0x0000007f03087810 */ /* 0x000fe40007ffe808 */
[----:B------:R-:W0:Y:S01]  /*0a10*/  MUFU.RCP R11, R9 ;  /* 0x00000009000b7308 */ /* 0x000e220000001000 */
[----:B------:R-:W-:Y:S02]  /*0a20*/  FADD.FTZ R13, -R9, -RZ ;  /* 0x800000ff090d7221 */ /* 0x000fe40000010100 */
[----:B------:R-:W-:-:S02]  /*0a30*/  IMAD.IADD R8, R8, 0x1, R7 ;  /* 0x0000000108087824 */ /* 0x000fc400078e0207 */
[----:B0-----:R-:W-:-:S04]  /*0a40*/  FFMA R12, R11, R13, 1 ;  /* 0x3f8000000b0c7423 */ /* 0x001fc8000000000d */
[----:B------:R-:W-:-:S04]  /*0a50*/  FFMA R15, R11, R12, R11 ;  /* 0x0000000c0b0f7223 */ /* 0x000fc8000000000b */
[----:B------:R-:W-:-:S04]  /*0a60*/  FFMA R10, R0, R15, RZ ;  /* 0x0000000f000a7223 */ /* 0x000fc800000000ff */
[----:B------:R-:W-:-:S04]  /*0a70*/  FFMA R11, R13, R10, R0 ;  /* 0x0000000a0d0b7223 */ /* 0x000fc80000000000 */
[----:B------:R-:W-:-:S04]  /*0a80*/  FFMA R10, R15, R11, R10 ;  /* 0x0000000b0f0a7223 */ /* 0x000fc8000000000a */
[----:B------:R-:W-:-:S04]  /*0a90*/  FFMA R13, R13, R10, R0 ;  /* 0x0000000a0d0d7223 */ /* 0x000fc80000000000 */
[----:B------:R-:W-:-:S05]  /*0aa0*/  FFMA R0, R15, R13, R10 ;  /* 0x0000000d0f007223 */ /* 0x000fca000000000a */
[----:B------:R-:W-:-:S04]  /*0ab0*/  SHF.R.U32.HI R3, RZ, 0x17, R0 ;  /* 0x00000017ff037819 */ /* 0x000fc80000011600 */
[----:B------:R-:W-:-:S05]  /*0ac0*/  LOP3.LUT R3, R3, 0xff, RZ, 0xc0, !PT ;  /* 0x000000ff03037812 */ /* 0x000fca00078ec0ff */
[----:B------:R-:W-:-:S04]  /*0ad0*/  IMAD.IADD R9, R3, 0x1, R8 ;  /* 0x0000000103097824 */ /* 0x000fc800078e0208 */
[----:B------:R-:W-:-:S05]  /*0ae0*/  VIADD R3, R9, 0xffffffff ;  /* 0xffffffff09037836 */ /* 0x000fca0000000000 */
[----:B------:R-:W-:-:S13]  /*0af0*/  ISETP.GE.U32.AND P0, PT, R3, 0xfe, PT ;  /* 0x000000fe0300780c */ /* 0x000fda0003f06070 */
[----:B------:R-:W-:Y:S05]  /*0b00*/  @!P0 BRA `(.L_x_13) ;  /* 0x0000000000808947 */ /* 0x000fea0003800000 */
[----:B------:R-:W-:-:S13]  /*0b10*/  ISETP.GT.AND P0, PT, R9, 0xfe, PT ;  /* 0x000000fe0900780c */ /* 0x000fda0003f04270 */
[----:B------:R-:W-:Y:S05]  /*0b20*/  @P0 BRA `(.L_x_14) ;  /* 0x00000000006c0947 */ /* 0x000fea0003800000 */
[----:B------:R-:W-:-:S13]  /*0b30*/  ISETP.GE.AND P0, PT, R9, 0x1, PT ;  /* 0x000000010900780c */ /* 0x000fda0003f06270 */
[----:B------:R-:W-:Y:S05]  /*0b40*/  @P0 BRA `(.L_x_15) ;  /* 0x0000000000740947 */ /* 0x000fea0003800000 */
[----:B------:R-:W-:Y:S02]  /*0b50*/  ISETP.GE.AND P0, PT, R9, -0x18, PT ;  /* 0xffffffe80900780c */ /* 0x000fe40003f06270 */
[----:B------:R-:W-:-:S11]  /*0b60*/  LOP3.LUT R0, R0, 0x80000000, RZ, 0xc0, !PT ;  /* 0x8000000000007812 */ /* 0x000fd600078ec0ff */
[----:B------:R-:W-:Y:S05]  /*0b70*/  @!P0 BRA `(.L_x_15) ;  /* 0x0000000000688947 */ /* 0x000fea0003800000 */
[CCC-:B------:R-:W-:Y:S01]  /*0b80*/  FFMA.RZ R3, R15.reuse, R13.reuse, R10.reuse ;  /* 0x0000000d0f037223 */ /* 0x1c0fe2000000c00a */
[-CC-:B------:R-:W-:Y:S01]  /*0b90*/  FFMA.RM R8, R15, R13.reuse, R10.reuse ;  /* 0x0000000d0f087223 */ /* 0x180fe2000000400a */
[C---:B------:R-:W-:Y:S02]  /*0ba0*/  ISETP.NE.AND P2, PT, R9.reuse, RZ, PT ;  /* 0x000000ff0900720c */ /* 0x040fe40003f45270 */
[----:B------:R-:W-:Y:S02]  /*0bb0*/  ISETP.NE.AND P1, PT, R9, RZ, PT ;  /* 0x000000ff0900720c */ /* 0x000fe40003f25270 */
[----:B------:R-:W-:Y:S01]  /*0bc0*/  LOP3.LUT R7, R3, 0x7fffff, RZ, 0xc0, !PT ;  /* 0x007fffff03077812 */ /* 0x000fe200078ec0ff */
[----:B------:R-:W-:Y:S01]  /*0bd0*/  FFMA.RP R3, R15, R13, R10 ;  /* 0x0000000d0f037223 */ /* 0x000fe2000000800a */
[C---:B------:R-:W-:Y:S01]  /*0be0*/  VIADD R10, R9.reuse, 0x20 ;  /* 0x00000020090a7836 */ /* 0x040fe20000000000 */
[----:B------:R-:W-:Y:S02]  /*0bf0*/  IADD3 R9, PT, PT, -R9, RZ, RZ ;  /* 0x000000ff09097210 */ /* 0x000fe40007ffe1ff */
[----:B------:R-:W-:-:S02]  /*0c00*/  LOP3.LUT R7, R7, 0x800000, RZ, 0xfc, !PT ;  /* 0x0080000007077812 */ /* 0x000fc400078efcff */
[----:B------:R-:W-:Y:S02]  /*0c10*/  FSETP.NEU.FTZ.AND P0, PT, R3, R8, PT ;  /* 0x000000080300720b */ /* 0x000fe40003f1d000 */
[----:B------:R-:W-:Y:S02]  /*0c20*/  SHF.L.U32 R10, R7, R10, RZ ;  /* 0x0000000a070a7219 */ /* 0x000fe400000006ff */
[----:B------:R-:W-:Y:S02]  /*0c30*/  SEL R8, R9, RZ, P2 ;  /* 0x000000ff09087207 */ /* 0x000fe40001000000 */
[----:B------:R-:W-:Y:S02]  /*0c40*/  ISETP.NE.AND P1, PT, R10, RZ, P1 ;  /* 0x000000ff0a00720c */ /* 0x000fe40000f25270 */
[----:B------:R-:W-:Y:S02]  /*0c50*/  SHF.R.U32.HI R8, RZ, R8, R7 ;  /* 0x00000008ff087219 */ /* 0x000fe40000011607 */
[----:B------:R-:W-:-:S02]  /*0c60*/  PLOP3.LUT P0, PT, P0, P1, PT, 0xf8, 0x8f ;  /* 0x00000000008f781c */ /* 0x000fc40000703f70 */
[----:B------:R-:W-:Y:S02]  /*0c70*/  SHF.R.U32.HI R10, RZ, 0x1, R8 ;  /* 0x00000001ff0a7819 */ /* 0x000fe40000011608 */
[----:B------:R-:W-:-:S04]  /*0c80*/  SEL R3, RZ, 0x1, !P0 ;  /* 0x00000001ff037807 */ /* 0x000fc80004000000 */
[----:B------:R-:W-:-:S04]  /*0c90*/  LOP3.LUT R3, R3, 0x1, R10, 0xf8, !PT ;  /* 0x0000000103037812 */ /* 0x000fc800078ef80a */
[----:B------:R-:W-:-:S05]  /*0ca0*/  LOP3.LUT R3, R3, R8, RZ, 0xc0, !PT ;  /* 0x0000000803037212 */ /* 0x000fca00078ec0ff */
[----:B------:R-:W-:-:S05]  /*0cb0*/  IMAD.IADD R3, R10, 0x1, R3 ;  /* 0x000000010a037824 */ /* 0x000fca00078e0203 */
[----:B------:R-:W-:Y:S01]  /*0cc0*/  LOP3.LUT R0, R3, R0, RZ, 0xfc, !PT ;  /* 0x0000000003007212 */ /* 0x000fe200078efcff */
[----:B------:R-:W-:Y:S06]  /*0cd0*/  BRA `(.L_x_15) ;  /* 0x0000000000107947 */ /* 0x000fec0003800000 */
.L_x_14:
[----:B------:R-:W-:-:S04]  /*0ce0*/  LOP3.LUT R0, R0, 0x80000000, RZ, 0xc0, !PT ;  /* 0x8000000000007812 */ /* 0x000fc800078ec0ff */
[----:B------:R-:W-:Y:S01]  /*0cf0*/  LOP3.LUT R0, R0, 0x7f800000, RZ, 0xfc, !PT ;  /* 0x7f80000000007812 */ /* 0x000fe200078efcff */
[----:B------:R-:W-:Y:S06]  /*0d00*/  BRA `(.L_x_15) ;  /* 0x0000000000047947 */ /* 0x000fec0003800000 */
.L_x_13:
[----:B------:R-:W-:-:S07]  /*0d10*/  IMAD R0, R8, 0x800000, R0 ;  /* 0x0080000008007824 */ /* 0x000fce00078e0200 */
.L_x_15:
[----:B------:R-:W-:Y:S05]  /*0d20*/  BSYNC.RECONVERGENT B2 ;  /* 0x0000000000027941 */ /* 0x000fea0003800200 */
.L_x_12:
[----:B------:R-:W-:Y:S05]  /*0d30*/  BRA `(.L_x_16) ;  /* 0x0000000000207947 */ /* 0x000fea0003800000 */
.L_x_11:
[----:B------:R-:W-:-:S04]  /*0d40*/  LOP3.LUT R0, R9, 0x80000000, R10, 0x48, !PT ;  /* 0x8000000009007812 */ /* 0x000fc800078e480a */
[----:B------:R-:W-:Y:S01]  /*0d50*/  LOP3.LUT R0, R0, 0x7f800000, RZ, 0xfc, !PT ;  /* 0x7f80000000007812 */ /* 0x000fe200078efcff */
[----:B------:R-:W-:Y:S06]  /*0d60*/  BRA `(.L_x_16) ;  /* 0x0000000000147947 */ /* 0x000fec0003800000 */
.L_x_10:
[----:B------:R-:W-:Y:S01]  /*0d70*/  LOP3.LUT R0, R9, 0x80000000, R10, 0x48, !PT ;  /* 0x8000000009007812 */ /* 0x000fe200078e480a */
[----:B------:R-:W-:Y:S06]  /*0d80*/  BRA `(.L_x_16) ;  /* 0x00000000000c7947 */ /* 0x000fec0003800000 */
.L_x_9:
[----:B------:R-:W0:Y:S01]  /*0d90*/  MUFU.RSQ R0, -QNAN ;  /* 0xffc0000000007908 */ /* 0x000e220000001400 */
[----:B------:R-:W-:Y:S05]  /*0da0*/  BRA `(.L_x_16) ;  /* 0x0000000000047947 */ /* 0x000fea0003800000 */
.L_x_8:
[----:B------:R-:W-:-:S07]  /*0db0*/  FADD.FTZ R0, R0, R3 ;  /* 0x0000000300007221 */ /* 0x000fce0000010000 */
.L_x_16:
[----:B------:R-:W-:Y:S05]  /*0dc0*/  BSYNC.RECONVERGENT B1 ;  /* 0x0000000000017941 */ /* 0x000fea0003800200 */
.L_x_6:
[----:B------:R-:W-:-:S04]  /*0dd0*/  IMAD.MOV.U32 R7, RZ, RZ, 0x0 ;  /* 0x00000000ff077424 */ /* 0x000fc800078e00ff */
[----:B0-----:R-:W-:Y:S05]  /*0de0*/  RET.REL.NODEC R6 `(_Z7processPhS_ffiiiif) ;  /* 0xfffffff006847950 */ /* 0x001fea0003c3ffff */
.L_x_17:
[----:B------:R-:W-:-:S00]  /*0df0*/  BRA `(.L_x_17) ;  /* 0xfffffffc00fc7947 */ /* 0x000fc0000383ffff */
[----:B------:R-:W-:-:S00]  /*0e00*/  NOP ;  /* 0x0000000000007918 */ /* 0x000fc00000000000 */
[----:B------:R-:W-:-:S00]  /*0e10*/  NOP ;  /* 0x0000000000007918 */ /* 0x000fc00000000000 */
[----:B------:R-:W-:-:S00]  /*0e20*/  NOP ;  /* 0x0000000000007918 */ /* 0x000fc00000000000 */
[----:B------:R-:W-:-:S00]  /*0e30*/  NOP ;  /* 0x0000000000007918 */ /* 0x000fc00000000000 */
[----:B------:R-:W-:-:S00]  /*0e40*/  NOP ;  /* 0x0000000000007918 */ /* 0x000fc00000000000 */
[----:B------:R-:W-:-:S00]  /*0e50*/  NOP ;  /* 0x0000000000007918 */ /* 0x000fc00000000000 */
[----:B------:R-:W-:-:S00]  /*0e60*/  NOP ;  /* 0x0000000000007918 */ /* 0x000fc00000000000 */
[----:B------:R-:W-:-:S00]  /*0e70*/  NOP ;  /* 0x0000000000007918 */ /* 0x000fc00000000000 */
.L_x_19:


//--------------------- .nv.shared.reserved.0     --------------------------
	.section	.nv.shared.reserved.0,"aw",@nobits
	.weak		__nv_reservedSMEM_offset_0_alias
	.size		__nv_reservedSMEM_offset_0_alias, 0, 64
	.other		__nv_reservedSMEM_offset_0_alias,@"STO_CUDA_RESERVED_SHARED STV_DEFAULT"
__nv_reservedSMEM_offset_0_alias:
	.zero		0
	.zero		64


//--------------------- .nv.constant0._Z7processPhS_ffiiiif --------------------------
	.section	.nv.constant0._Z7processPhS_ffiiiif,"a",@progbits
	.sectionflags	@""
	.align	4
.nv.constant0._Z7processPhS_ffiiiif:
	.zero		940


//--------------------- SYMBOLS --------------------------

	.type		.nv.reservedSmem.offset0,@object
	.size		.nv.reservedSmem.offset0,0x4
